//
// Generated by NVIDIA NVVM Compiler
//
// Compiler Build ID: CL-36424714
// Cuda compilation tools, release 13.0, V13.0.88
// Based on NVVM 20.0.0
//

.version 9.0
.target sm_100
.address_size 64

	// .globl	_Z17check_l2_allocatemPm

.visible .entry _Z17check_l2_allocatemPm(
	.param .u64 _Z17check_l2_allocatemPm_param_0,
	.param .u64 .ptr .align 1 _Z17check_l2_allocatemPm_param_1
)
{
	.reg .pred 	%p<6>;
	.reg .b32 	%r<3>;
	.reg .b64 	%rd<17>;

	ld.param.u64 	%rd5, [_Z17check_l2_allocatemPm_param_0];
	ld.param.u64 	%rd6, [_Z17check_l2_allocatemPm_param_1];
	cvta.to.global.u64 	%rd1, %rd6;
	// begin inline asm
	mov.u32 %r2, %smid;
	
	// end inline asm
	setp.eq.s32 	%p1, %r2, 12;
	@%p1 bra 	$L__BB0_2;
	setp.ne.s32 	%p2, %r2, 0;
	@%p2 bra 	$L__BB0_9;
$L__BB0_2:
	// begin inline asm
	.reg .u64 addr_reg;mov.u64 addr_reg, %rd5;
	// end inline asm
	setp.ne.s32 	%p3, %r2, 0;
	@%p3 bra 	$L__BB0_6;
	// begin inline asm
	ld.u64 %rd12, [addr_reg];
	// end inline asm
	st.global.u64 	[%rd1], %rd12;
	// begin inline asm
	mov.u64 	%rd13, %clock64;
	// end inline asm
$L__BB0_4:
	// begin inline asm
	mov.u64 	%rd14, %clock64;
	// end inline asm
	sub.s64 	%rd15, %rd14, %rd13;
	setp.lt.u64 	%p5, %rd15, 10000000000;
	@%p5 bra 	$L__BB0_4;
	// begin inline asm
	st.u64 [addr_reg], 0xdeadbeef;
	// end inline asm
	// begin inline asm
	discard.global.L2 [addr_reg], 128;
	// end inline asm
	// begin inline asm
	ld.u64 %rd16, [addr_reg];
	// end inline asm
	st.global.u64 	[%rd1+8], %rd16;
	bra.uni 	$L__BB0_9;
$L__BB0_6:
	// begin inline asm
	ld.u64 %rd8, [addr_reg];
	// end inline asm
	// begin inline asm
	mov.u64 	%rd9, %clock64;
	// end inline asm
$L__BB0_7:
	// begin inline asm
	mov.u64 	%rd10, %clock64;
	// end inline asm
	sub.s64 	%rd11, %rd10, %rd9;
	setp.lt.u64 	%p4, %rd11, 100000000;
	@%p4 bra 	$L__BB0_7;
	// begin inline asm
	discard.global.L2 [addr_reg], 128;
	// end inline asm
	st.global.u64 	[%rd1+16], %rd8;
$L__BB0_9:
	ret;

}


// ===== COMPILED SASS (sm_100) =====

	.target	sm_100

	.elftype	@"ET_EXEC"


//--------------------- .note.nv.tkinfo           --------------------------
	.section	.note.nv.tkinfo,"",@"SHT_NOTE"
	.sectionflags	@"SHF_NOTE_NV_TKINFO"
	.tkinfo
        /*0018*/ 	.word	0x00000002
        /*0030*/ 	.string	""
        /*0030*/ 	.string	"ptxas"
        /*0030*/ 	.string	"Cuda compilation tools, release 13.0, V13.0.88"
        /*0030*/ 	.string	"Build cuda_13.0.r13.0/compiler.36424714_0"
        /*0030*/ 	.string	"-arch sm_100 -m 64 "



//--------------------- .note.nv.cuinfo           --------------------------
	.section	.note.nv.cuinfo,"",@"SHT_NOTE"
	.sectionflags	@"SHF_NOTE_NV_CUINFO"
        /*0018*/ 	.short	0x0002
        /*001a*/ 	.short	0x0064
        /*001c*/ 	.short	0x0082
	.zero		2


//--------------------- .nv.info                  --------------------------
	.section	.nv.info,"",@"SHT_CUDA_INFO"
	.align	4


	//----- nvinfo : EIATTR_REGCOUNT
	.align		4
        /*0000*/ 	.byte	0x04, 0x2f
        /*0002*/ 	.short	(.L_1 - .L_0)
	.align		4
.L_0:
        /*0004*/ 	.word	index@(_Z17check_l2_allocatemPm)
        /*0008*/ 	.word	0x0000000c


	//----- nvinfo : EIATTR_FRAME_SIZE
	.align		4
.L_1:
        /*000c*/ 	.byte	0x04, 0x11
        /*000e*/ 	.short	(.L_3 - .L_2)
	.align		4
.L_2:
        /*0010*/ 	.word	index@(_Z17check_l2_allocatemPm)
        /*0014*/ 	.word	0x00000000


	//----- nvinfo : EIATTR_MIN_STACK_SIZE
	.align		4
.L_3:
        /*0018*/ 	.byte	0x04, 0x12
        /*001a*/ 	.short	(.L_5 - .L_4)
	.align		4
.L_4:
        /*001c*/ 	.word	index@(_Z17check_l2_allocatemPm)
        /*0020*/ 	.word	0x00000000
.L_5:


//--------------------- .nv.compat                --------------------------
	.section	.nv.compat,"",@"SHT_CUDA_COMPAT_INFO"
	.align	4
        /*0000*/ 	.byte	0x02, 0x09, 0x00, 0x00, 0x02, 0x02, 0x01, 0x00, 0x02, 0x05, 0x05, 0x00, 0x03, 0x07, 0x01, 0x01
        /*0010*/ 	.byte	0x02, 0x03, 0x00, 0x00, 0x02, 0x06, 0x01, 0x00, 0x04, 0x0b, 0x08, 0x00, 0x09, 0x00, 0x00, 0x00
        /*0020*/ 	.byte	0x00, 0x00, 0x00, 0x00


//--------------------- .nv.info._Z17check_l2_allocatemPm --------------------------
	.section	.nv.info._Z17check_l2_allocatemPm,"",@"SHT_CUDA_INFO"
	.sectionflags	@""
	.align	4


	//----- nvinfo : EIATTR_CUDA_API_VERSION
	.align		4
        /*0000*/ 	.byte	0x04, 0x37
        /*0002*/ 	.short	(.L_7 - .L_6)
.L_6:
        /*0004*/ 	.word	0x00000082


	//----- nvinfo : EIATTR_KPARAM_INFO
	.align		4
.L_7:
        /*0008*/ 	.byte	0x04, 0x17
        /*000a*/ 	.short	(.L_9 - .L_8)
.L_8:
        /*000c*/ 	.word	0x00000000
        /*0010*/ 	.short	0x0001
        /*0012*/ 	.short	0x0008
        /*0014*/ 	.byte	0x00, 0xf5, 0x21, 0x00


	//----- nvinfo : EIATTR_KPARAM_INFO
	.align		4
.L_9:
        /*0018*/ 	.byte	0x04, 0x17
        /*001a*/ 	.short	(.L_11 - .L_10)
.L_10:
        /*001c*/ 	.word	0x00000000
        /*0020*/ 	.short	0x0000
        /*0022*/ 	.short	0x0000
        /*0024*/ 	.byte	0x00, 0xf0, 0x21, 0x00


	//----- nvinfo : EIATTR_SPARSE_MMA_MASK
	.align		4
.L_11:
        /*0028*/ 	.byte	0x03, 0x50
        /*002a*/ 	.short	0x0000


	//----- nvinfo : EIATTR_MAXREG_COUNT
	.align		4
        /*002c*/ 	.byte	0x03, 0x1b
        /*002e*/ 	.short	0x00ff


	//----- nvinfo : EIATTR_MERCURY_ISA_VERSION
	.align		4
        /*0030*/ 	.byte	0x03, 0x5f
        /*0032*/ 	.short	0x0101


	//----- nvinfo : EIATTR_VRC_CTA_INIT_COUNT
	.align		4
        /*0034*/ 	.byte	0x02, 0x4a
	.zero		1
	.zero		1


	//----- nvinfo : EIATTR_EXIT_INSTR_OFFSETS
	.align		4
        /*0038*/ 	.byte	0x04, 0x1c
        /*003a*/ 	.short	(.L_13 - .L_12)


	//   ....[0]....
.L_12:
        /*003c*/ 	.word	0x00000050


	//   ....[1]....
        /*0040*/ 	.word	0x000001a0


	//   ....[2]....
        /*0044*/ 	.word	0x00000270


	//----- nvinfo : EIATTR_CBANK_PARAM_SIZE
	.align		4
.L_13:
        /*0048*/ 	.byte	0x03, 0x19
        /*004a*/ 	.short	0x0010


	//----- nvinfo : EIATTR_PARAM_CBANK
	.align		4
        /*004c*/ 	.byte	0x04, 0x0a
        /*004e*/ 	.short	(.L_15 - .L_14)
	.align		4
.L_14:
        /*0050*/ 	.word	index@(.nv.constant0._Z17check_l2_allocatemPm)
        /*0054*/ 	.short	0x0380
        /*0056*/ 	.short	0x0010


	//----- nvinfo : EIATTR_SW_WAR
	.align		4
.L_15:
        /*0058*/ 	.byte	0x04, 0x36
        /*005a*/ 	.short	(.L_17 - .L_16)
.L_16:
        /*005c*/ 	.word	0x00000008
.L_17:


//--------------------- .nv.callgraph             --------------------------
	.section	.nv.callgraph,"",@"SHT_CUDA_CALLGRAPH"
	.align	4
	.sectionentsize	8
	.align		4
        /*0000*/ 	.word	0x00000000
	.align		4
        /*0004*/ 	.word	0xffffffff
	.align		4
        /*0008*/ 	.word	0x00000000
	.align		4
        /*000c*/ 	.word	0xfffffffe
	.align		4
        /*0010*/ 	.word	0x00000000
	.align		4
        /*0014*/ 	.word	0xfffffffd
	.align		4
        /*0018*/ 	.word	0x00000000
	.align		4
        /*001c*/ 	.word	0xfffffffc


//--------------------- .text._Z17check_l2_allocatemPm --------------------------
	.section	.text._Z17check_l2_allocatemPm,"ax",@progbits
	.align	128
        .global         _Z17check_l2_allocatemPm
        .type           _Z17check_l2_allocatemPm,@function
        .size           _Z17check_l2_allocatemPm,(.L_x_5 - _Z17check_l2_allocatemPm)
        .other          _Z17check_l2_allocatemPm,@"STO_CUDA_ENTRY STV_DEFAULT"
_Z17check_l2_allocatemPm:
.text._Z17check_l2_allocatemPm:
[----:B------:R-:W-:Y:S08]  /*0000*/  LDC R1, c[0x0][0x37c] ;  /* 0x0000df00ff017b82 */ /* 0x000ff00000000800 */
[----:B------:R-:W0:Y:S02]  /*0010*/  S2UR UR4, SR_VIRTUALSMID ;  /* 0x00000000000479c3 */ /* 0x000e240000004300 */
[----:B0-----:R-:W-:-:S09]  /*0020*/  UISETP.NE.AND UP0, UPT, UR4, 0xc, UPT ;  /* 0x0000000c0400788c */ /* 0x001fd2000bf05270 */
[----:B------:R-:W-:Y:S05]  /*0030*/  BRA.U !UP0, `(.L_x_0) ;  /* 0x0000000108087547 */ /* 0x000fea000b800000 */
[----:B------:R-:W-:-:S13]  /*0040*/  ISETP.NE.AND P0, PT, RZ, UR4, PT ;  /* 0x00000004ff007c0c */ /* 0x000fda000bf05270 */
[----:B------:R-:W-:Y:S05]  /*0050*/  @P0 EXIT ;  /* 0x000000000000094d */ /* 0x000fea0003800000 */
.L_x_0:
[----:B------:R-:W-:Y:S01]  /*0060*/  UISETP.NE.AND UP0, UPT, UR4, URZ, UPT ;  /* 0x000000ff0400728c */ /* 0x000fe2000bf05270 */
[----:B------:R-:W0:Y:S08]  /*0070*/  LDCU.64 UR6, c[0x0][0x358] ;  /* 0x00006b00ff0677ac */ /* 0x000e300008000a00 */
[----:B------:R-:W-:Y:S05]  /*0080*/  BRA.U UP0, `(.L_x_1) ;  /* 0x0000000100487547 */ /* 0x000fea000b800000 */
[----:B------:R-:W0:Y:S02]  /*0090*/  LDC.64 R2, c[0x0][0x380] ;  /* 0x0000e000ff027b82 */ /* 0x000e240000000a00 */
[----:B0-----:R-:W2:Y:S06]  /*00a0*/  LD.E.64 R4, desc[UR6][R2.64] ;  /* 0x0000000602047980 */ /* 0x001eac000c101b00 */
[----:B------:R-:W2:Y:S02]  /*00b0*/  LDC.64 R6, c[0x0][0x388] ;  /* 0x0000e200ff067b82 */ /* 0x000ea40000000a00 */
[----:B--2---:R0:W-:Y:S02]  /*00c0*/  STG.E.64 desc[UR6][R6.64], R4 ;  /* 0x0000000406007986 */ /* 0x0041e4000c101b06 */
[----:B0-----:R-:W-:-:S07]  /*00d0*/  CS2R R4, SR_CLOCKLO ;  /* 0x0000000000047805 */ /* 0x001fce0000015000 */
.L_x_2:
[----:B------:R-:W-:-:S06]  /*00e0*/  CS2R R8, SR_CLOCKLO ;  /* 0x0000000000087805 */ /* 0x000fcc0000015000 */
[----:B------:R-:W-:-:S05]  /*00f0*/  IADD3 R0, P0, PT, -R4, R8, RZ ;  /* 0x0000000804007210 */ /* 0x000fca0007f1e1ff */
[----:B------:R-:W-:Y:S01]  /*0100*/  IMAD.X R8, R9, 0x1, ~R5, P0 ;  /* 0x0000000109087824 */ /* 0x000fe200000e0e05 */
[----:B------:R-:W-:-:S04]  /*0110*/  ISETP.GE.U32.AND P0, PT, R0, 0x540be400, PT ;  /* 0x540be4000000780c */ /* 0x000fc80003f06070 */
[----:B------:R-:W-:-:S13]  /*0120*/  ISETP.GE.U32.AND.EX P0, PT, R8, 0x2, PT, P0 ;  /* 0x000000020800780c */ /* 0x000fda0003f06100 */
[----:B------:R-:W-:Y:S05]  /*0130*/  @!P0 BRA `(.L_x_2) ;  /* 0xfffffffc00e88947 */ /* 0x000fea000383ffff */
[----:B------:R-:W-:Y:S02]  /*0140*/  IMAD.MOV.U32 R8, RZ, RZ, -0x21524111 ;  /* 0xdeadbeefff087424 */ /* 0x000fe400078e00ff */
[----:B------:R-:W-:-:S05]  /*0150*/  IMAD.MOV.U32 R9, RZ, RZ, 0x0 ;  /* 0x00000000ff097424 */ /* 0x000fca00078e00ff */
[----:B------:R-:W-:Y:S04]  /*0160*/  ST.E.64 desc[UR6][R2.64], R8 ;  /* 0x0000000802007985 */ /* 0x000fe8000c101b06 */
[----:B------:R-:W-:Y:S04]  /*0170*/  CCTL.E.RML2 [R2] ;  /* 0x000000000200798f */ /* 0x000fe80005800100 */
[----:B------:R-:W2:Y:S04]  /*0180*/  LD.E.64 R4, desc[UR6][R2.64] ;  /* 0x0000000602047980 */ /* 0x000ea8000c101b00 */
[----:B--2---:R-:W-:Y:S01]  /*0190*/  STG.E.64 desc[UR6][R6.64+0x8], R4 ;  /* 0x0000080406007986 */ /* 0x004fe2000c101b06 */
[----:B------:R-:W-:Y:S05]  /*01a0*/  EXIT ;  /* 0x000000000000794d */ /* 0x000fea0003800000 */
.L_x_1:
[----:B------:R-:W0:Y:S02]  /*01b0*/  LDC.64 R8, c[0x0][0x380] ;  /* 0x0000e000ff087b82 */ /* 0x000e240000000a00 */
[----:B0-----:R0:W5:Y:S01]  /*01c0*/  LD.E.64 R2, desc[UR6][R8.64] ;  /* 0x0000000608027980 */ /* 0x001162000c101b00 */
[----:B------:R-:W-:-:S07]  /*01d0*/  CS2R R4, SR_CLOCKLO ;  /* 0x0000000000047805 */ /* 0x000fce0000015000 */
.L_x_3:
[----:B------:R-:W-:-:S06]  /*01e0*/  CS2R R6, SR_CLOCKLO ;  /* 0x0000000000067805 */ /* 0x000fcc0000015000 */
[----:B------:R-:W-:-:S05]  /*01f0*/  IADD3 R0, P0, PT, -R4, R6, RZ ;  /* 0x0000000604007210 */ /* 0x000fca0007f1e1ff */
[----:B------:R-:W-:Y:S01]  /*0200*/  IMAD.X R6, R7, 0x1, ~R5, P0 ;  /* 0x0000000107067824 */ /* 0x000fe200000e0e05 */
[----:B------:R-:W-:-:S04]  /*0210*/  ISETP.GE.U32.AND P0, PT, R0, 0x5f5e100, PT ;  /* 0x05f5e1000000780c */ /* 0x000fc80003f06070 */
[----:B------:R-:W-:-:S13]  /*0220*/  ISETP.GE.U32.AND.EX P0, PT, R6, RZ, PT, P0 ;  /* 0x000000ff0600720c */ /* 0x000fda0003f06100 */
[----:B------:R-:W-:Y:S05]  /*0230*/  @!P0 BRA `(.L_x_3) ;  /* 0xfffffffc00e88947 */ /* 0x000fea000383ffff */
[----:B------:R-:W1:Y:S01]  /*0240*/  LDC.64 R4, c[0x0][0x388] ;  /* 0x0000e200ff047b82 */ /* 0x000e620000000a00 */
[----:B------:R-:W-:Y:S04]  /*0250*/  CCTL.E.RML2 [R8] ;  /* 0x000000000800798f */ /* 0x000fe80005800100 */
[----:B-1---5:R-:W-:Y:S01]  /*0260*/  STG.E.64 desc[UR6][R4.64+0x10], R2 ;  /* 0x0000100204007986 */ /* 0x022fe2000c101b06 */
[----:B------:R-:W-:Y:S05]  /*0270*/  EXIT ;  /* 0x000000000000794d */ /* 0x000fea0003800000 */
.L_x_4:
[----:B------:R-:W-:-:S00]  /*0280*/  BRA `(.L_x_4) ;  /* 0xfffffffc00fc7947 */ /* 0x000fc0000383ffff */
[----:B------:R-:W-:-:S00]  /*0290*/  NOP ;  /* 0x0000000000007918 */ /* 0x000fc00000000000 */
        /* <DEDUP_REMOVED lines=14> */
.L_x_5:


//--------------------- .nv.shared.reserved.0     --------------------------
	.section	.nv.shared.reserved.0,"aw",@nobits
	.weak		__nv_reservedSMEM_offset_0_alias
	.size		__nv_reservedSMEM_offset_0_alias, 0, 64
	.other		__nv_reservedSMEM_offset_0_alias,@"STO_CUDA_RESERVED_SHARED STV_DEFAULT"
__nv_reservedSMEM_offset_0_alias:
	.zero		0
	.zero		64


//--------------------- .nv.constant0._Z17check_l2_allocatemPm --------------------------
	.section	.nv.constant0._Z17check_l2_allocatemPm,"a",@progbits
	.sectionflags	@""
	.align	4
.nv.constant0._Z17check_l2_allocatemPm:
	.zero		912


//--------------------- SYMBOLS --------------------------

	.type		.nv.reservedSmem.offset0,@object
	.size		.nv.reservedSmem.offset0,0x4
